	.headerflags	@"EF_CUDA_TEXMODE_UNIFIED EF_CUDA_64BIT_ADDRESS EF_CUDA_ACCELERATORS EF_CUDA_SM90 EF_CUDA_VIRTUAL_SM(EF_CUDA_SM90)"
	.elftype	@"ET_EXEC"


//--------------------- .nv.info                  --------------------------
	.section	.nv.info,"",@"SHT_CUDA_INFO"
	.align	4


	//----- nvinfo : EIATTR_REGCOUNT
	.align		4
        /*0000*/ 	.byte	0x04, 0x2f
        /*0002*/ 	.short	(.L_3 - .L_2)
	.align		4
.L_2:
        /*0004*/ 	.word	index@(triton_poi_fused__native_batch_norm_legit_no_training_add_leaky_relu_29)
        /*0008*/ 	.word	0x00000012


	//----- nvinfo : EIATTR_MIN_STACK_SIZE
	.align		4
.L_3:
        /*000c*/ 	.byte	0x04, 0x12
        /*000e*/ 	.short	(.L_5 - .L_4)
	.align		4
.L_4:
        /*0010*/ 	.word	index@(triton_poi_fused__native_batch_norm_legit_no_training_add_leaky_relu_29)
        /*0014*/ 	.word	0x00000000


	//----- nvinfo : EIATTR_FRAME_SIZE
	.align		4
.L_5:
        /*0018*/ 	.byte	0x04, 0x11
        /*001a*/ 	.short	(.L_7 - .L_6)
	.align		4
.L_6:
        /*001c*/ 	.word	index@(triton_poi_fused__native_batch_norm_legit_no_training_add_leaky_relu_29)
        /*0020*/ 	.word	0x00000000


	//----- nvinfo : EIATTR_MIN_STACK_SIZE
	.align		4
.L_7:
        /*0024*/ 	.byte	0x04, 0x12
        /*0026*/ 	.short	(.L_9 - .L_8)
	.align		4
.L_8:
        /*0028*/ 	.word	index@(triton_poi_fused__native_batch_norm_legit_no_training_add_leaky_relu_29)
        /*002c*/ 	.word	0x00000000
.L_9:


//--------------------- .nv.info.triton_poi_fused__native_batch_norm_legit_no_training_add_leaky_relu_29 --------------------------
	.section	.nv.info.triton_poi_fused__native_batch_norm_legit_no_training_add_leaky_relu_29,"",@"SHT_CUDA_INFO"
	.sectionflags	@""
	.align	4


	//----- nvinfo : EIATTR_CUDA_API_VERSION
	.align		4
        /*0000*/ 	.byte	0x04, 0x37
        /*0002*/ 	.short	(.L_11 - .L_10)
.L_10:
        /*0004*/ 	.word	0x0000007c


	//----- nvinfo : EIATTR_KPARAM_INFO
	.align		4
.L_11:
        /*0008*/ 	.byte	0x04, 0x17
        /*000a*/ 	.short	(.L_13 - .L_12)
.L_12:
        /*000c*/ 	.word	0x00000000
        /*0010*/ 	.short	0x0007
        /*0012*/ 	.short	0x0038
        /*0014*/ 	.byte	0x00, 0xf0, 0x11, 0x00


	//----- nvinfo : EIATTR_KPARAM_INFO
	.align		4
.L_13:
        /*0018*/ 	.byte	0x04, 0x17
        /*001a*/ 	.short	(.L_15 - .L_14)
.L_14:
        /*001c*/ 	.word	0x00000000
        /*0020*/ 	.short	0x0006
        /*0022*/ 	.short	0x0030
        /*0024*/ 	.byte	0x00, 0xf4, 0x21, 0x00


	//----- nvinfo : EIATTR_KPARAM_INFO
	.align		4
.L_15:
        /*0028*/ 	.byte	0x04, 0x17
        /*002a*/ 	.short	(.L_17 - .L_16)
.L_16:
        /*002c*/ 	.word	0x00000000
        /*0030*/ 	.short	0x0005
        /*0032*/ 	.short	0x0028
        /*0034*/ 	.byte	0x00, 0xf4, 0x21, 0x00


	//----- nvinfo : EIATTR_KPARAM_INFO
	.align		4
.L_17:
        /*0038*/ 	.byte	0x04, 0x17
        /*003a*/ 	.short	(.L_19 - .L_18)
.L_18:
        /*003c*/ 	.word	0x00000000
        /*0040*/ 	.short	0x0004
        /*0042*/ 	.short	0x0020
        /*0044*/ 	.byte	0x00, 0xf4, 0x21, 0x00


	//----- nvinfo : EIATTR_KPARAM_INFO
	.align		4
.L_19:
        /*0048*/ 	.byte	0x04, 0x17
        /*004a*/ 	.short	(.L_21 - .L_20)
.L_20:
        /*004c*/ 	.word	0x00000000
        /*0050*/ 	.short	0x0003
        /*0052*/ 	.short	0x0018
        /*0054*/ 	.byte	0x00, 0xf4, 0x21, 0x00


	//----- nvinfo : EIATTR_KPARAM_INFO
	.align		4
.L_21:
        /*0058*/ 	.byte	0x04, 0x17
        /*005a*/ 	.short	(.L_23 - .L_22)
.L_22:
        /*005c*/ 	.word	0x00000000
        /*0060*/ 	.short	0x0002
        /*0062*/ 	.short	0x0010
        /*0064*/ 	.byte	0x00, 0xf4, 0x21, 0x00


	//----- nvinfo : EIATTR_KPARAM_INFO
	.align		4
.L_23:
        /*0068*/ 	.byte	0x04, 0x17
        /*006a*/ 	.short	(.L_25 - .L_24)
.L_24:
        /*006c*/ 	.word	0x00000000
        /*0070*/ 	.short	0x0001
        /*0072*/ 	.short	0x0008
        /*0074*/ 	.byte	0x00, 0xf4, 0x21, 0x00


	//----- nvinfo : EIATTR_KPARAM_INFO
	.align		4
.L_25:
        /*0078*/ 	.byte	0x04, 0x17
        /*007a*/ 	.short	(.L_27 - .L_26)
.L_26:
        /*007c*/ 	.word	0x00000000
        /*0080*/ 	.short	0x0000
        /*0082*/ 	.short	0x0000
        /*0084*/ 	.byte	0x00, 0xf4, 0x21, 0x00


	//----- nvinfo : EIATTR_SPARSE_MMA_MASK
	.align		4
.L_27:
        /*0088*/ 	.byte	0x03, 0x50
        /*008a*/ 	.short	0x0000


	//----- nvinfo : EIATTR_MAXREG_COUNT
	.align		4
        /*008c*/ 	.byte	0x03, 0x1b
        /*008e*/ 	.short	0x00ff


	//----- nvinfo : EIATTR_EXIT_INSTR_OFFSETS
	.align		4
        /*0090*/ 	.byte	0x04, 0x1c
        /*0092*/ 	.short	(.L_29 - .L_28)


	//   ....[0]....
.L_28:
        /*0094*/ 	.word	0x00000420


	//----- nvinfo : EIATTR_REQNTID
	.align		4
.L_29:
        /*0098*/ 	.byte	0x04, 0x10
        /*009a*/ 	.short	(.L_31 - .L_30)
.L_30:
        /*009c*/ 	.word	0x00000080
        /*00a0*/ 	.word	0x00000001
        /*00a4*/ 	.word	0x00000001


	//----- nvinfo : EIATTR_CBANK_PARAM_SIZE
	.align		4
.L_31:
        /*00a8*/ 	.byte	0x03, 0x19
        /*00aa*/ 	.short	0x003c


	//----- nvinfo : EIATTR_PARAM_CBANK
	.align		4
        /*00ac*/ 	.byte	0x04, 0x0a
        /*00ae*/ 	.short	(.L_33 - .L_32)
	.align		4
.L_32:
        /*00b0*/ 	.word	index@(.nv.constant0.triton_poi_fused__native_batch_norm_legit_no_training_add_leaky_relu_29)
        /*00b4*/ 	.short	0x0210
        /*00b6*/ 	.short	0x003c


	//----- nvinfo : EIATTR_SW_WAR
	.align		4
.L_33:
        /*00b8*/ 	.byte	0x04, 0x36
        /*00ba*/ 	.short	(.L_35 - .L_34)
.L_34:
        /*00bc*/ 	.word	0x00000008
.L_35:


//--------------------- .nv.callgraph             --------------------------
	.section	.nv.callgraph,"",@"SHT_CUDA_CALLGRAPH"
	.align	4
	.sectionentsize	8
	.align		4
        /*0000*/ 	.word	0x00000000
	.align		4
        /*0004*/ 	.word	0xffffffff
	.align		4
        /*0008*/ 	.word	0x00000000
	.align		4
        /*000c*/ 	.word	0xfffffffe
	.align		4
        /*0010*/ 	.word	0x00000000
	.align		4
        /*0014*/ 	.word	0xfffffffd
	.align		4
        /*0018*/ 	.word	0x00000000
	.align		4
        /*001c*/ 	.word	0xfffffffc


//--------------------- .nv.constant4             --------------------------
	.section	.nv.constant4,"a",@progbits
	.align	8
	.align		8
.nv.constant4:
        /*0000*/ 	.dword	_$_str
	.align		8
        /*0008*/ 	.dword	_$_str_$_2


//--------------------- .text.triton_poi_fused__native_batch_norm_legit_no_training_add_leaky_relu_29 --------------------------
	.section	.text.triton_poi_fused__native_batch_norm_legit_no_training_add_leaky_relu_29,"ax",@progbits
	.align	128
        .global         triton_poi_fused__native_batch_norm_legit_no_training_add_leaky_relu_29
        .type           triton_poi_fused__native_batch_norm_legit_no_training_add_leaky_relu_29,@function
        .size           triton_poi_fused__native_batch_norm_legit_no_training_add_leaky_relu_29,(.L_x_1 - triton_poi_fused__native_batch_norm_legit_no_training_add_leaky_relu_29)
        .other          triton_poi_fused__native_batch_norm_legit_no_training_add_leaky_relu_29,@"STO_CUDA_ENTRY STV_DEFAULT"
triton_poi_fused__native_batch_norm_legit_no_training_add_leaky_relu_29:
.text.triton_poi_fused__native_batch_norm_legit_no_training_add_leaky_relu_29:
[----:B------:R-:W-:Y:S01]  /*0000*/  LDC R1, c[0x0][0x28] ;  /* 0x00000a00ff017b82 */ /* 0x000fe20000000800 */
[----:B------:R-:W1:Y:S07]  /*0010*/  S2R R0, SR_TID.X ;  /* 0x0000000000007919 */ /* 0x000e6e0000002100 */
[----:B------:R-:W2:Y:S01]  /*0020*/  LDC.64 R2, c[0x0][0x228] ;  /* 0x00008a00ff027b82 */ /* 0x000ea20000000a00 */
[----:B------:R-:W-:Y:S01]  /*0030*/  ULDC.64 UR4, c[0x0][0x208] ;  /* 0x0000820000047ab9 */ /* 0x000fe20000000a00 */
[----:B------:R-:W3:Y:S06]  /*0040*/  S2R R7, SR_CTAID.X ;  /* 0x0000000000077919 */ /* 0x000eec0000002500 */
[----:B------:R-:W4:Y:S08]  /*0050*/  LDC.64 R8, c[0x0][0x230] ;  /* 0x00008c00ff087b82 */ /* 0x000f300000000a00 */
[----:B------:R-:W5:Y:S08]  /*0060*/  LDC.64 R10, c[0x0][0x238] ;  /* 0x00008e00ff0a7b82 */ /* 0x000f700000000a00 */
[----:B------:R-:W4:Y:S01]  /*0070*/  LDC.64 R12, c[0x0][0x240] ;  /* 0x00009000ff0c7b82 */ /* 0x000f220000000a00 */
[----:B-1----:R-:W-:-:S02]  /*0080*/  SHF.L.U32 R0, R0, 0x1, RZ ;  /* 0x0000000100007819 */ /* 0x002fc400000006ff */
[----:B---3--:R-:W-:Y:S02]  /*0090*/  SHF.R.S32.HI R5, RZ, 0x17, R7 ;  /* 0x00000017ff057819 */ /* 0x008fe40000011407 */
[----:B------:R-:W-:Y:S02]  /*00a0*/  LOP3.LUT R0, R0, 0xfe, RZ, 0xc0, !PT ;  /* 0x000000fe00007812 */ /* 0x000fe400078ec0ff */
[----:B------:R-:W-:Y:S02]  /*00b0*/  SGXT R5, R5, 0x1 ;  /* 0x000000010505781a */ /* 0x000fe40000000200 */
[----:B------:R-:W-:Y:S02]  /*00c0*/  LEA R0, R7, R0, 0x8 ;  /* 0x0000000007007211 */ /* 0x000fe400078e40ff */
[----:B------:R-:W1:Y:S02]  /*00d0*/  LDC.64 R6, c[0x0][0x220] ;  /* 0x00008800ff067b82 */ /* 0x000e640000000a00 */
[----:B------:R-:W-:-:S04]  /*00e0*/  LEA.HI R5, R5, R0, RZ, 0xa ;  /* 0x0000000005057211 */ /* 0x000fc800078f50ff */
[----:B------:R-:W-:-:S04]  /*00f0*/  LOP3.LUT R5, R5, 0xfffffc00, RZ, 0xc0, !PT ;  /* 0xfffffc0005057812 */ /* 0x000fc800078ec0ff */
[----:B------:R-:W-:Y:S02]  /*0100*/  IADD3 R15, R0, -R5, RZ ;  /* 0x80000005000f7210 */ /* 0x000fe40007ffe0ff */
[----:B------:R-:W3:Y:S03]  /*0110*/  LDC.64 R4, c[0x0][0x218] ;  /* 0x00008600ff047b82 */ /* 0x000ee60000000a00 */
[----:B--2---:R-:W-:-:S06]  /*0120*/  IMAD.WIDE R2, R15, 0x4, R2 ;  /* 0x000000040f027825 */ /* 0x004fcc00078e0202 */
[----:B------:R-:W2:Y:S01]  /*0130*/  LDG.E.EL.64 R2, desc[UR4][R2.64] ;  /* 0x0000000402027981 */ /* 0x000ea2000c2e1b00 */
[----:B-1----:R-:W-:-:S06]  /*0140*/  IMAD.WIDE R6, R15, 0x4, R6 ;  /* 0x000000040f067825 */ /* 0x002fcc00078e0206 */
[----:B------:R-:W2:Y:S01]  /*0150*/  LDG.E.EL.64 R6, desc[UR4][R6.64] ;  /* 0x0000000406067981 */ /* 0x000ea2000c2e1b00 */
[----:B---3--:R-:W-:-:S06]  /*0160*/  IMAD.WIDE R4, R0, 0x4, R4 ;  /* 0x0000000400047825 */ /* 0x008fcc00078e0204 */
[----:B------:R-:W3:Y:S01]  /*0170*/  LDG.E.64 R4, desc[UR4][R4.64] ;  /* 0x0000000404047981 */ /* 0x000ee2000c1e1b00 */
[----:B----4-:R-:W-:-:S04]  /*0180*/  IMAD.WIDE R8, R15, 0x4, R8 ;  /* 0x000000040f087825 */ /* 0x010fc800078e0208 */
[----:B-----5:R-:W-:Y:S02]  /*0190*/  IMAD.WIDE R10, R15, 0x4, R10 ;  /* 0x000000040f0a7825 */ /* 0x020fe400078e020a */
[----:B------:R-:W4:Y:S04]  /*01a0*/  LDG.E.EL.64 R8, desc[UR4][R8.64] ;  /* 0x0000000408087981 */ /* 0x000f28000c2e1b00 */
[----:B------:R-:W4:Y:S01]  /*01b0*/  LDG.E.EL.64 R10, desc[UR4][R10.64] ;  /* 0x000000040a0a7981 */ /* 0x000f22000c2e1b00 */
[----:B0-----:R-:W-:-:S06]  /*01c0*/  IMAD.WIDE R12, R0, 0x4, R12 ;  /* 0x00000004000c7825 */ /* 0x001fcc00078e020c */
[----:B------:R-:W5:Y:S01]  /*01d0*/  LDG.E.64 R12, desc[UR4][R12.64] ;  /* 0x000000040c0c7981 */ /* 0x000f62000c1e1b00 */
[----:B--2---:R-:W-:Y:S01]  /*01e0*/  FADD R2, R2, 9.9999997473787516356e-06 ;  /* 0x3727c5ac02027421 */ /* 0x004fe20000000000 */
[----:B------:R-:W-:-:S03]  /*01f0*/  FADD R3, R3, 9.9999997473787516356e-06 ;  /* 0x3727c5ac03037421 */ /* 0x000fc60000000000 */
[----:B------:R-:W0:Y:S08]  /*0200*/  MUFU.SQRT R14, R2 ;  /* 0x00000002000e7308 */ /* 0x000e300000002000 */
[----:B------:R-:W1:Y:S01]  /*0210*/  MUFU.SQRT R15, R3 ;  /* 0x00000003000f7308 */ /* 0x000e620000002000 */
[C---:B0-----:R-:W-:Y:S02]  /*0220*/  FSETP.GT.AND P0, PT, R14.reuse, 8.50705917302346158658e+37, PT ;  /* 0x7e8000000e00780b */ /* 0x041fe40003f04000 */
[----:B------:R-:W-:-:S02]  /*0230*/  FSETP.GEU.AND P2, PT, R14, 1.175494350822287508e-38, PT ;  /* 0x008000000e00780b */ /* 0x000fc40003f4e000 */
[C---:B-1----:R-:W-:Y:S02]  /*0240*/  FSETP.GT.AND P1, PT, R15.reuse, 8.50705917302346158658e+37, PT ;  /* 0x7e8000000f00780b */ /* 0x042fe40003f24000 */
[----:B------:R-:W-:-:S07]  /*0250*/  FSETP.GEU.AND P3, PT, R15, 1.175494350822287508e-38, PT ;  /* 0x008000000f00780b */ /* 0x000fce0003f6e000 */
[----:B------:R-:W-:Y:S01]  /*0260*/  @P0 FMUL R14, R14, 0.25 ;  /* 0x3e8000000e0e0820 */ /* 0x000fe20000400000 */
[----:B------:R-:W-:-:S03]  /*0270*/  HFMA2.MMA R2, -RZ, RZ, 1.625, 0 ;  /* 0x3e800000ff027435 */ /* 0x000fc600000001ff */
[----:B------:R-:W-:Y:S01]  /*0280*/  @!P2 FMUL R14, R14, 16777216 ;  /* 0x4b8000000e0ea820 */ /* 0x000fe20000400000 */
[----:B------:R-:W-:-:S04]  /*0290*/  @P1 FMUL R15, R15, 0.25 ;  /* 0x3e8000000f0f1820 */ /* 0x000fc80000400000 */
[----:B------:R-:W-:Y:S01]  /*02a0*/  @!P3 FMUL R15, R15, 16777216 ;  /* 0x4b8000000f0fb820 */ /* 0x000fe20000400000 */
[----:B------:R-:W0:Y:S01]  /*02b0*/  MUFU.RCP R14, R14 ;  /* 0x0000000e000e7308 */ /* 0x000e220000001000 */
[----:B------:R-:W-:-:S07]  /*02c0*/  FSEL R3, R2, 1, P0 ;  /* 0x3f80000002037808 */ /* 0x000fce0000000000 */
[----:B------:R-:W1:Y:S01]  /*02d0*/  MUFU.RCP R15, R15 ;  /* 0x0000000f000f7308 */ /* 0x000e620000001000 */
[----:B------:R-:W-:Y:S01]  /*02e0*/  FSEL R2, R2, 1, P1 ;  /* 0x3f80000002027808 */ /* 0x000fe20000800000 */
[----:B------:R-:W-:Y:S01]  /*02f0*/  @!P2 FMUL R3, R3, 16777216 ;  /* 0x4b8000000303a820 */ /* 0x000fe20000400000 */
[----:B---3--:R-:W-:-:S03]  /*0300*/  FADD R4, R4, -R6 ;  /* 0x8000000604047221 */ /* 0x008fc60000000000 */
[----:B------:R-:W-:Y:S01]  /*0310*/  @!P3 FMUL R2, R2, 16777216 ;  /* 0x4b8000000202b820 */ /* 0x000fe20000400000 */
[----:B0-----:R-:W-:Y:S01]  /*0320*/  FMUL R3, R14, R3 ;  /* 0x000000030e037220 */ /* 0x001fe20000400000 */
[----:B------:R-:W-:-:S03]  /*0330*/  FADD R5, R5, -R7 ;  /* 0x8000000705057221 */ /* 0x000fc60000000000 */
[----:B------:R-:W-:Y:S01]  /*0340*/  FMUL R7, R4, R3 ;  /* 0x0000000304077220 */ /* 0x000fe20000400000 */
[----:B-1----:R-:W-:-:S04]  /*0350*/  FMUL R2, R15, R2 ;  /* 0x000000020f027220 */ /* 0x002fc80000400000 */
[----:B------:R-:W-:Y:S02]  /*0360*/  FMUL R4, R5, R2 ;  /* 0x0000000205047220 */ /* 0x000fe40000400000 */
[----:B------:R-:W0:Y:S01]  /*0370*/  LDC.64 R2, c[0x0][0x210] ;  /* 0x00008400ff027b82 */ /* 0x000e220000000a00 */
[----:B----4-:R-:W-:Y:S01]  /*0380*/  FFMA R7, R8, R7, R10 ;  /* 0x0000000708077223 */ /* 0x010fe2000000000a */
[----:B------:R-:W-:-:S04]  /*0390*/  FFMA R4, R9, R4, R11 ;  /* 0x0000000409047223 */ /* 0x000fc8000000000b */
[----:B------:R-:W-:Y:S02]  /*03a0*/  FSETP.GT.AND P0, PT, R7, RZ, PT ;  /* 0x000000ff0700720b */ /* 0x000fe40003f04000 */
[----:B------:R-:W-:-:S11]  /*03b0*/  FSETP.GT.AND P1, PT, R4, RZ, PT ;  /* 0x000000ff0400720b */ /* 0x000fd60003f24000 */
[----:B------:R-:W-:Y:S02]  /*03c0*/  @!P0 FMUL R7, R7, 0.10000000149011611938 ;  /* 0x3dcccccd07078820 */ /* 0x000fe40000400000 */
[----:B------:R-:W-:Y:S02]  /*03d0*/  @!P1 FMUL R4, R4, 0.10000000149011611938 ;  /* 0x3dcccccd04049820 */ /* 0x000fe40000400000 */
[----:B-----5:R-:W-:Y:S01]  /*03e0*/  FADD R12, R12, R7 ;  /* 0x000000070c0c7221 */ /* 0x020fe20000000000 */
[----:B0-----:R-:W-:-:S04]  /*03f0*/  IMAD.WIDE R2, R0, 0x4, R2 ;  /* 0x0000000400027825 */ /* 0x001fc800078e0202 */
[----:B------:R-:W-:-:S05]  /*0400*/  FADD R13, R13, R4 ;  /* 0x000000040d0d7221 */ /* 0x000fca0000000000 */
[----:B------:R-:W-:Y:S01]  /*0410*/  STG.E.64 desc[UR4][R2.64], R12 ;  /* 0x0000000c02007986 */ /* 0x000fe2000c101b04 */
[----:B------:R-:W-:Y:S05]  /*0420*/  EXIT ;  /* 0x000000000000794d */ /* 0x000fea0003800000 */
.L_x_0:
[----:B------:R-:W-:-:S00]  /*0430*/  BRA `(.L_x_0) ;  /* 0xfffffffc00fc7947 */ /* 0x000fc0000383ffff */
[----:B------:R-:W-:-:S00]  /*0440*/  NOP ;  /* 0x0000000000007918 */ /* 0x000fc00000000000 */
        /* <DEDUP_REMOVED lines=11> */
.L_x_1:


//--------------------- .nv.global.init           --------------------------
	.section	.nv.global.init,"aw",@progbits
.nv.global.init:
	.type		_$_str,@object
	.size		_$_str,(_$_str_$_2 - _$_str)
_$_str:
        /*0000*/ 	.byte	0x5f, 0x5f, 0x43, 0x55, 0x44, 0x41, 0x5f, 0x46, 0x54, 0x5a, 0x00
	.type		_$_str_$_2,@object
	.size		_$_str_$_2,(.L_1 - _$_str_$_2)
_$_str_$_2:
        /*000b*/ 	.byte	0x5f, 0x5f, 0x43, 0x55, 0x44, 0x41, 0x5f, 0x50, 0x52, 0x45, 0x43, 0x5f, 0x53, 0x51, 0x52, 0x54
        /*001b*/ 	.byte	0x00
.L_1:


//--------------------- .nv.constant0.triton_poi_fused__native_batch_norm_legit_no_training_add_leaky_relu_29 --------------------------
	.section	.nv.constant0.triton_poi_fused__native_batch_norm_legit_no_training_add_leaky_relu_29,"a",@progbits
	.sectionflags	@""
	.align	4
.nv.constant0.triton_poi_fused__native_batch_norm_legit_no_training_add_leaky_relu_29:
	.zero		588
